	.headerflags	@"EF_CUDA_TEXMODE_UNIFIED EF_CUDA_64BIT_ADDRESS EF_CUDA_ACCELERATORS EF_CUDA_SM90 EF_CUDA_VIRTUAL_SM(EF_CUDA_SM90)"
	.elftype	@"ET_EXEC"


//--------------------- .nv.info                  --------------------------
	.section	.nv.info,"",@"SHT_CUDA_INFO"
	.align	4


	//----- nvinfo : EIATTR_REGCOUNT
	.align		4
        /*0000*/ 	.byte	0x04, 0x2f
        /*0002*/ 	.short	(.L_3 - .L_2)
	.align		4
.L_2:
        /*0004*/ 	.word	index@(triton_poi_fused__native_batch_norm_legit_no_training_add_8)
        /*0008*/ 	.word	0x00000028


	//----- nvinfo : EIATTR_MIN_STACK_SIZE
	.align		4
.L_3:
        /*000c*/ 	.byte	0x04, 0x12
        /*000e*/ 	.short	(.L_5 - .L_4)
	.align		4
.L_4:
        /*0010*/ 	.word	index@(triton_poi_fused__native_batch_norm_legit_no_training_add_8)
        /*0014*/ 	.word	0x00000000


	//----- nvinfo : EIATTR_FRAME_SIZE
	.align		4
.L_5:
        /*0018*/ 	.byte	0x04, 0x11
        /*001a*/ 	.short	(.L_7 - .L_6)
	.align		4
.L_6:
        /*001c*/ 	.word	index@(triton_poi_fused__native_batch_norm_legit_no_training_add_8)
        /*0020*/ 	.word	0x00000000


	//----- nvinfo : EIATTR_MIN_STACK_SIZE
	.align		4
.L_7:
        /*0024*/ 	.byte	0x04, 0x12
        /*0026*/ 	.short	(.L_9 - .L_8)
	.align		4
.L_8:
        /*0028*/ 	.word	index@(triton_poi_fused__native_batch_norm_legit_no_training_add_8)
        /*002c*/ 	.word	0x00000000
.L_9:


//--------------------- .nv.info.triton_poi_fused__native_batch_norm_legit_no_training_add_8 --------------------------
	.section	.nv.info.triton_poi_fused__native_batch_norm_legit_no_training_add_8,"",@"SHT_CUDA_INFO"
	.sectionflags	@""
	.align	4


	//----- nvinfo : EIATTR_CUDA_API_VERSION
	.align		4
        /*0000*/ 	.byte	0x04, 0x37
        /*0002*/ 	.short	(.L_11 - .L_10)
.L_10:
        /*0004*/ 	.word	0x0000007c


	//----- nvinfo : EIATTR_KPARAM_INFO
	.align		4
.L_11:
        /*0008*/ 	.byte	0x04, 0x17
        /*000a*/ 	.short	(.L_13 - .L_12)
.L_12:
        /*000c*/ 	.word	0x00000000
        /*0010*/ 	.short	0x0008
        /*0012*/ 	.short	0x003c
        /*0014*/ 	.byte	0x00, 0xf0, 0x11, 0x00


	//----- nvinfo : EIATTR_KPARAM_INFO
	.align		4
.L_13:
        /*0018*/ 	.byte	0x04, 0x17
        /*001a*/ 	.short	(.L_15 - .L_14)
.L_14:
        /*001c*/ 	.word	0x00000000
        /*0020*/ 	.short	0x0007
        /*0022*/ 	.short	0x0038
        /*0024*/ 	.byte	0x00, 0xf0, 0x11, 0x00


	//----- nvinfo : EIATTR_KPARAM_INFO
	.align		4
.L_15:
        /*0028*/ 	.byte	0x04, 0x17
        /*002a*/ 	.short	(.L_17 - .L_16)
.L_16:
        /*002c*/ 	.word	0x00000000
        /*0030*/ 	.short	0x0006
        /*0032*/ 	.short	0x0030
        /*0034*/ 	.byte	0x00, 0xf4, 0x21, 0x00


	//----- nvinfo : EIATTR_KPARAM_INFO
	.align		4
.L_17:
        /*0038*/ 	.byte	0x04, 0x17
        /*003a*/ 	.short	(.L_19 - .L_18)
.L_18:
        /*003c*/ 	.word	0x00000000
        /*0040*/ 	.short	0x0005
        /*0042*/ 	.short	0x0028
        /*0044*/ 	.byte	0x00, 0xf4, 0x21, 0x00


	//----- nvinfo : EIATTR_KPARAM_INFO
	.align		4
.L_19:
        /*0048*/ 	.byte	0x04, 0x17
        /*004a*/ 	.short	(.L_21 - .L_20)
.L_20:
        /*004c*/ 	.word	0x00000000
        /*0050*/ 	.short	0x0004
        /*0052*/ 	.short	0x0020
        /*0054*/ 	.byte	0x00, 0xf4, 0x21, 0x00


	//----- nvinfo : EIATTR_KPARAM_INFO
	.align		4
.L_21:
        /*0058*/ 	.byte	0x04, 0x17
        /*005a*/ 	.short	(.L_23 - .L_22)
.L_22:
        /*005c*/ 	.word	0x00000000
        /*0060*/ 	.short	0x0003
        /*0062*/ 	.short	0x0018
        /*0064*/ 	.byte	0x00, 0xf4, 0x21, 0x00


	//----- nvinfo : EIATTR_KPARAM_INFO
	.align		4
.L_23:
        /*0068*/ 	.byte	0x04, 0x17
        /*006a*/ 	.short	(.L_25 - .L_24)
.L_24:
        /*006c*/ 	.word	0x00000000
        /*0070*/ 	.short	0x0002
        /*0072*/ 	.short	0x0010
        /*0074*/ 	.byte	0x00, 0xf4, 0x21, 0x00


	//----- nvinfo : EIATTR_KPARAM_INFO
	.align		4
.L_25:
        /*0078*/ 	.byte	0x04, 0x17
        /*007a*/ 	.short	(.L_27 - .L_26)
.L_26:
        /*007c*/ 	.word	0x00000000
        /*0080*/ 	.short	0x0001
        /*0082*/ 	.short	0x0008
        /*0084*/ 	.byte	0x00, 0xf4, 0x21, 0x00


	//----- nvinfo : EIATTR_KPARAM_INFO
	.align		4
.L_27:
        /*0088*/ 	.byte	0x04, 0x17
        /*008a*/ 	.short	(.L_29 - .L_28)
.L_28:
        /*008c*/ 	.word	0x00000000
        /*0090*/ 	.short	0x0000
        /*0092*/ 	.short	0x0000
        /*0094*/ 	.byte	0x00, 0xf4, 0x21, 0x00


	//----- nvinfo : EIATTR_SPARSE_MMA_MASK
	.align		4
.L_29:
        /*0098*/ 	.byte	0x03, 0x50
        /*009a*/ 	.short	0x0000


	//----- nvinfo : EIATTR_MAXREG_COUNT
	.align		4
        /*009c*/ 	.byte	0x03, 0x1b
        /*009e*/ 	.short	0x00ff


	//----- nvinfo : EIATTR_EXIT_INSTR_OFFSETS
	.align		4
        /*00a0*/ 	.byte	0x04, 0x1c
        /*00a2*/ 	.short	(.L_31 - .L_30)


	//   ....[0]....
.L_30:
        /*00a4*/ 	.word	0x00000bd0


	//   ....[1]....
        /*00a8*/ 	.word	0x00000c20


	//----- nvinfo : EIATTR_REQNTID
	.align		4
.L_31:
        /*00ac*/ 	.byte	0x04, 0x10
        /*00ae*/ 	.short	(.L_33 - .L_32)
.L_32:
        /*00b0*/ 	.word	0x00000080
        /*00b4*/ 	.word	0x00000001
        /*00b8*/ 	.word	0x00000001


	//----- nvinfo : EIATTR_CBANK_PARAM_SIZE
	.align		4
.L_33:
        /*00bc*/ 	.byte	0x03, 0x19
        /*00be*/ 	.short	0x0040


	//----- nvinfo : EIATTR_PARAM_CBANK
	.align		4
        /*00c0*/ 	.byte	0x04, 0x0a
        /*00c2*/ 	.short	(.L_35 - .L_34)
	.align		4
.L_34:
        /*00c4*/ 	.word	index@(.nv.constant0.triton_poi_fused__native_batch_norm_legit_no_training_add_8)
        /*00c8*/ 	.short	0x0210
        /*00ca*/ 	.short	0x0040


	//----- nvinfo : EIATTR_SW_WAR
	.align		4
.L_35:
        /*00cc*/ 	.byte	0x04, 0x36
        /*00ce*/ 	.short	(.L_37 - .L_36)
.L_36:
        /*00d0*/ 	.word	0x00000008
.L_37:


//--------------------- .nv.callgraph             --------------------------
	.section	.nv.callgraph,"",@"SHT_CUDA_CALLGRAPH"
	.align	4
	.sectionentsize	8
	.align		4
        /*0000*/ 	.word	0x00000000
	.align		4
        /*0004*/ 	.word	0xffffffff
	.align		4
        /*0008*/ 	.word	0x00000000
	.align		4
        /*000c*/ 	.word	0xfffffffe
	.align		4
        /*0010*/ 	.word	0x00000000
	.align		4
        /*0014*/ 	.word	0xfffffffd
	.align		4
        /*0018*/ 	.word	0x00000000
	.align		4
        /*001c*/ 	.word	0xfffffffc


//--------------------- .nv.constant4             --------------------------
	.section	.nv.constant4,"a",@progbits
	.align	8
	.align		8
.nv.constant4:
        /*0000*/ 	.dword	_$_str
	.align		8
        /*0008*/ 	.dword	_$_str_$_2


//--------------------- .text.triton_poi_fused__native_batch_norm_legit_no_training_add_8 --------------------------
	.section	.text.triton_poi_fused__native_batch_norm_legit_no_training_add_8,"ax",@progbits
	.sectionflags	@"SHF_BARRIERS=1"
	.align	128
        .global         triton_poi_fused__native_batch_norm_legit_no_training_add_8
        .type           triton_poi_fused__native_batch_norm_legit_no_training_add_8,@function
        .size           triton_poi_fused__native_batch_norm_legit_no_training_add_8,(.L_x_1 - triton_poi_fused__native_batch_norm_legit_no_training_add_8)
        .other          triton_poi_fused__native_batch_norm_legit_no_training_add_8,@"STO_CUDA_ENTRY STV_DEFAULT"
triton_poi_fused__native_batch_norm_legit_no_training_add_8:
.text.triton_poi_fused__native_batch_norm_legit_no_training_add_8:
[----:B------:R-:W0:Y:S01]  /*0000*/  LDC R1, c[0x0][0x28] ;  /* 0x00000a00ff017b82 */ /* 0x000e220000000800 */
[----:B------:R-:W1:Y:S07]  /*0010*/  S2R R2, SR_TID.X ;  /* 0x0000000000027919 */ /* 0x000e6e0000002100 */
[----:B------:R-:W2:Y:S01]  /*0020*/  LDC.64 R16, c[0x0][0x218] ;  /* 0x00008600ff107b82 */ /* 0x000ea20000000a00 */
[----:B------:R-:W-:Y:S02]  /*0030*/  CS2R R8, SRZ ;  /* 0x0000000000087805 */ /* 0x000fe4000001ff00 */
[----:B------:R-:W-:Y:S01]  /*0040*/  CS2R R10, SRZ ;  /* 0x00000000000a7805 */ /* 0x000fe2000001ff00 */
[----:B------:R-:W3:Y:S01]  /*0050*/  S2R R3, SR_CTAID.X ;  /* 0x0000000000037919 */ /* 0x000ee20000002500 */
[----:B------:R-:W-:Y:S01]  /*0060*/  ULDC.64 UR6, c[0x0][0x208] ;  /* 0x0000820000067ab9 */ /* 0x000fe20000000a00 */
[----:B------:R-:W4:Y:S02]  /*0070*/  S2R R32, SR_CTAID.Y ;  /* 0x0000000000207919 */ /* 0x000f240000002600 */
[----:B------:R-:W5:Y:S01]  /*0080*/  LDC.64 R20, c[0x0][0x228] ;  /* 0x00008a00ff147b82 */ /* 0x000f620000000a00 */
[----:B------:R-:W-:-:S02]  /*0090*/  CS2R R18, SRZ ;  /* 0x0000000000127805 */ /* 0x000fc4000001ff00 */
[----:B------:R-:W-:Y:S02]  /*00a0*/  CS2R R12, SRZ ;  /* 0x00000000000c7805 */ /* 0x000fe4000001ff00 */
[----:B------:R-:W-:Y:S02]  /*00b0*/  CS2R R14, SRZ ;  /* 0x00000000000e7805 */ /* 0x000fe4000001ff00 */
[----:B------:R-:W-:Y:S01]  /*00c0*/  CS2R R6, SRZ ;  /* 0x0000000000067805 */ /* 0x000fe2000001ff00 */
[----:B------:R-:W2:Y:S08]  /*00d0*/  LDC.64 R28, c[0x0][0x220] ;  /* 0x00008800ff1c7b82 */ /* 0x000eb00000000a00 */
[----:B------:R-:W5:Y:S01]  /*00e0*/  LDC.64 R36, c[0x0][0x210] ;  /* 0x00008400ff247b82 */ /* 0x000f620000000a00 */
[----:B-1----:R-:W-:-:S07]  /*00f0*/  SHF.R.U32.HI R5, RZ, 0x3, R2 ;  /* 0x00000003ff057819 */ /* 0x002fce0000011602 */
[----:B------:R-:W1:Y:S01]  /*0100*/  LDC.64 R34, c[0x0][0x230] ;  /* 0x00008c00ff227b82 */ /* 0x000e620000000a00 */
[----:B------:R-:W-:Y:S01]  /*0110*/  SHF.L.U32 R4, R2, 0x2, RZ ;  /* 0x0000000202047819 */ /* 0x000fe200000006ff */
[----:B---3--:R-:W-:Y:S01]  /*0120*/  IMAD.SHL.U32 R3, R3, 0x20, RZ ;  /* 0x0000002003037824 */ /* 0x008fe200078e00ff */
[----:B------:R-:W-:Y:S01]  /*0130*/  SGXT.U32 R5, R5, 0x4 ;  /* 0x000000040505781a */ /* 0x000fe20000000000 */
[----:B----4-:R-:W-:-:S03]  /*0140*/  IMAD.SHL.U32 R0, R32, 0x20, RZ ;  /* 0x0000002020007824 */ /* 0x010fc600078e00ff */
[----:B------:R-:W-:Y:S02]  /*0150*/  LOP3.LUT R4, R3, 0x1c, R4, 0xf8, !PT ;  /* 0x0000001c03047812 */ /* 0x000fe400078ef804 */
[----:B------:R-:W-:-:S03]  /*0160*/  LOP3.LUT R25, R0, 0x10, R5, 0xfe, !PT ;  /* 0x0000001000197812 */ /* 0x000fc600078efe05 */
[C---:B0-2---:R-:W-:Y:S01]  /*0170*/  IMAD.WIDE R28, R4.reuse, 0x4, R28 ;  /* 0x00000004041c7825 */ /* 0x045fe200078e021c */
[----:B------:R-:W-:Y:S02]  /*0180*/  ISETP.GE.AND P3, PT, R4, 0x18, PT ;  /* 0x000000180400780c */ /* 0x000fe40003f66270 */
[----:B------:R-:W-:Y:S01]  /*0190*/  LOP3.LUT R31, R0, R5, RZ, 0xfc, !PT ;  /* 0x00000005001f7212 */ /* 0x000fe200078efcff */
[--C-:B------:R-:W-:Y:S02]  /*01a0*/  IMAD R25, R25, 0x18, R4.reuse ;  /* 0x0000001819197824 */ /* 0x100fe400078e0204 */
[----:B------:R-:W-:Y:S02]  /*01b0*/  IMAD.SHL.U32 R0, R2, 0x4, RZ ;  /* 0x0000000402007824 */ /* 0x000fe400078e00ff */
[----:B------:R-:W-:Y:S01]  /*01c0*/  IMAD R31, R31, 0x18, R4 ;  /* 0x000000181f1f7824 */ /* 0x000fe200078e0204 */
[----:B------:R-:W-:Y:S01]  /*01d0*/  CS2R R4, SRZ ;  /* 0x0000000000047805 */ /* 0x000fe2000001ff00 */
[----:B------:R-:W-:Y:S01]  /*01e0*/  IMAD.WIDE R26, R25, 0x4, R16 ;  /* 0x00000004191a7825 */ /* 0x000fe200078e0210 */
[----:B------:R-:W-:-:S03]  /*01f0*/  LOP3.LUT R33, R3, 0x1c, R0, 0xf8, !PT ;  /* 0x0000001c03217812 */ /* 0x000fc600078ef800 */
[----:B------:R-:W-:Y:S01]  /*0200*/  IMAD.WIDE R22, R31, 0x4, R16 ;  /* 0x000000041f167825 */ /* 0x000fe200078e0210 */
[----:B------:R5:W2:Y:S01]  /*0210*/  @!P3 LDG.E.EL.128 R8, desc[UR6][R26.64] ;  /* 0x000000061a08b981 */ /* 0x000aa2000c2e1d00 */
[----:B------:R-:W-:-:S03]  /*0220*/  CS2R R16, SRZ ;  /* 0x0000000000107805 */ /* 0x000fc6000001ff00 */
[----:B------:R-:W2:Y:S04]  /*0230*/  @!P3 LDG.E.EL.128 R12, desc[UR6][R28.64] ;  /* 0x000000061c0cb981 */ /* 0x000ea8000c2e1d00 */
[----:B------:R0:W3:Y:S01]  /*0240*/  @!P3 LDG.E.EL.128 R4, desc[UR6][R22.64] ;  /* 0x000000061604b981 */ /* 0x0000e2000c2e1d00 */
[----:B-----5:R-:W-:-:S05]  /*0250*/  IMAD.WIDE R26, R33, 0x4, R20 ;  /* 0x00000004211a7825 */ /* 0x020fca00078e0214 */
[----:B------:R4:W5:Y:S01]  /*0260*/  @!P3 LDG.E.EL.128 R16, desc[UR6][R26.64] ;  /* 0x000000061a10b981 */ /* 0x000962000c2e1d00 */
[----:B------:R-:W-:Y:S01]  /*0270*/  CS2R R20, SRZ ;  /* 0x0000000000147805 */ /* 0x000fe2000001ff00 */
[----:B------:R-:W-:Y:S01]  /*0280*/  IMAD.WIDE R30, R31, 0x4, R36 ;  /* 0x000000041f1e7825 */ /* 0x000fe200078e0224 */
[----:B0-----:R-:W-:-:S03]  /*0290*/  CS2R R22, SRZ ;  /* 0x0000000000167805 */ /* 0x001fc6000001ff00 */
[----:B------:R-:W-:Y:S01]  /*02a0*/  IMAD.WIDE R36, R25, 0x4, R36 ;  /* 0x0000000419247825 */ /* 0x000fe200078e0224 */
[----:B------:R-:W-:Y:S02]  /*02b0*/  CS2R R24, SRZ ;  /* 0x0000000000187805 */ /* 0x000fe4000001ff00 */
[----:B------:R-:W-:Y:S01]  /*02c0*/  CS2R R28, SRZ ;  /* 0x00000000001c7805 */ /* 0x000fe2000001ff00 */
[----:B------:R0:W5:Y:S01]  /*02d0*/  @!P3 LDG.E.EL.128 R20, desc[UR6][R30.64] ;  /* 0x000000061e14b981 */ /* 0x000162000c2e1d00 */
[----:B----4-:R-:W-:Y:S01]  /*02e0*/  CS2R R26, SRZ ;  /* 0x00000000001a7805 */ /* 0x010fe2000001ff00 */
[----:B-1----:R-:W-:-:S05]  /*02f0*/  IMAD.WIDE R34, R33, 0x4, R34 ;  /* 0x0000000421227825 */ /* 0x002fca00078e0222 */
[----:B------:R1:W4:Y:S01]  /*0300*/  @!P3 LDG.E.EL.128 R24, desc[UR6][R36.64] ;  /* 0x000000062418b981 */ /* 0x000322000c2e1d00 */
[----:B0-----:R-:W-:-:S06]  /*0310*/  CS2R R30, SRZ ;  /* 0x00000000001e7805 */ /* 0x001fcc000001ff00 */
[----:B------:R0:W4:Y:S01]  /*0320*/  @!P3 LDG.E.EL.128 R28, desc[UR6][R34.64] ;  /* 0x00000006221cb981 */ /* 0x000122000c2e1d00 */
[C---:B--2---:R-:W-:Y:S01]  /*0330*/  FADD R11, -R15.reuse, R11 ;  /* 0x0000000b0f0b7221 */ /* 0x044fe20000000100 */
[----:B------:R-:W-:Y:S01]  /*0340*/  FADD R10, -R14, R10 ;  /* 0x0000000a0e0a7221 */ /* 0x000fe20000000100 */
[----:B---3--:R-:W-:Y:S01]  /*0350*/  FADD R15, -R15, R7 ;  /* 0x000000070f0f7221 */ /* 0x008fe20000000100 */
[----:B-----5:R-:W-:Y:S01]  /*0360*/  FADD R16, R16, 9.9999997473787516356e-06 ;  /* 0x3727c5ac10107421 */ /* 0x020fe20000000000 */
[----:B-1----:R-:W-:-:S03]  /*0370*/  FADD R36, R17, 9.9999997473787516356e-06 ;  /* 0x3727c5ac11247421 */ /* 0x002fc60000000000 */
[----:B0-----:R-:W0:Y:S08]  /*0380*/  MUFU.SQRT R34, R16 ;  /* 0x0000001000227308 */ /* 0x001e300000002000 */
[----:B------:R-:W1:Y:S01]  /*0390*/  MUFU.SQRT R36, R36 ;  /* 0x0000002400247308 */ /* 0x000e620000002000 */
[----:B------:R-:W-:Y:S01]  /*03a0*/  FADD R18, R18, 9.9999997473787516356e-06 ;  /* 0x3727c5ac12127421 */ /* 0x000fe20000000000 */
[----:B0-----:R-:W-:-:S06]  /*03b0*/  FSETP.GT.AND P0, PT, R34, 8.50705917302346158658e+37, PT ;  /* 0x7e8000002200780b */ /* 0x001fcc0003f04000 */
[----:B------:R-:W0:Y:S01]  /*03c0*/  MUFU.SQRT R17, R18 ;  /* 0x0000001200117308 */ /* 0x000e220000002000 */
[----:B------:R-:W-:Y:S02]  /*03d0*/  FSETP.GEU.AND P4, PT, R34, 1.175494350822287508e-38, PT ;  /* 0x008000002200780b */ /* 0x000fe40003f8e000 */
[C---:B-1----:R-:W-:Y:S02]  /*03e0*/  FSETP.GT.AND P1, PT, R36.reuse, 8.50705917302346158658e+37, PT ;  /* 0x7e8000002400780b */ /* 0x042fe40003f24000 */
[----:B------:R-:W-:Y:S02]  /*03f0*/  FSETP.GEU.AND P5, PT, R36, 1.175494350822287508e-38, PT ;  /* 0x008000002400780b */ /* 0x000fe40003fae000 */
[----:B------:R-:W-:Y:S01]  /*0400*/  @P0 FMUL R34, R34, 0.25 ;  /* 0x3e80000022220820 */ /* 0x000fe20000400000 */
[----:B------:R-:W-:Y:S02]  /*0410*/  FADD R14, -R14, R6 ;  /* 0x000000060e0e7221 */ /* 0x000fe40000000100 */
[----:B------:R-:W1:Y:S04]  /*0420*/  LDC.64 R6, c[0x0][0x238] ;  /* 0x00008e00ff067b82 */ /* 0x000e680000000a00 */
[----:B------:R-:W-:Y:S01]  /*0430*/  @!P4 FMUL R34, R34, 16777216 ;  /* 0x4b8000002222c820 */ /* 0x000fe20000400000 */
[C---:B0-----:R-:W-:Y:S01]  /*0440*/  FSETP.GT.AND P2, PT, R17.reuse, 8.50705917302346158658e+37, PT ;  /* 0x7e8000001100780b */ /* 0x041fe20003f44000 */
[----:B------:R-:W-:Y:S01]  /*0450*/  @P1 FMUL R36, R36, 0.25 ;  /* 0x3e80000024241820 */ /* 0x000fe20000400000 */
[----:B------:R-:W-:-:S03]  /*0460*/  FSETP.GEU.AND P6, PT, R17, 1.175494350822287508e-38, PT ;  /* 0x008000001100780b */ /* 0x000fc60003fce000 */
[----:B------:R-:W0:Y:S01]  /*0470*/  MUFU.RCP R34, R34 ;  /* 0x0000002200227308 */ /* 0x000e220000001000 */
[----:B------:R-:W-:Y:S01]  /*0480*/  @!P5 FMUL R36, R36, 16777216 ;  /* 0x4b8000002424d820 */ /* 0x000fe20000400000 */
[----:B------:R-:W-:Y:S02]  /*0490*/  IMAD.MOV.U32 R18, RZ, RZ, 0x3e800000 ;  /* 0x3e800000ff127424 */ /* 0x000fe400078e00ff */
[C---:B------:R-:W-:Y:S01]  /*04a0*/  FADD R16, -R13.reuse, R9 ;  /* 0x000000090d107221 */ /* 0x040fe20000000100 */
[----:B------:R-:W-:-:S03]  /*04b0*/  FADD R13, -R13, R5 ;  /* 0x000000050d0d7221 */ /* 0x000fc60000000100 */
[----:B------:R-:W2:Y:S01]  /*04c0*/  MUFU.RCP R36, R36 ;  /* 0x0000002400247308 */ /* 0x000ea20000001000 */
[C---:B------:R-:W-:Y:S01]  /*04d0*/  FSEL R5, R18.reuse, 1, P0 ;  /* 0x3f80000012057808 */ /* 0x040fe20000000000 */
[----:B------:R-:W-:Y:S01]  /*04e0*/  @P2 FMUL R17, R17, 0.25 ;  /* 0x3e80000011112820 */ /* 0x000fe20000400000 */
[----:B------:R-:W-:-:S03]  /*04f0*/  FSEL R9, R18, 1, P1 ;  /* 0x3f80000012097808 */ /* 0x000fc60000800000 */
[----:B------:R-:W-:Y:S01]  /*0500*/  @!P4 FMUL R5, R5, 16777216 ;  /* 0x4b8000000505c820 */ /* 0x000fe20000400000 */
[----:B------:R-:W-:Y:S01]  /*0510*/  @!P6 FMUL R17, R17, 16777216 ;  /* 0x4b8000001111e820 */ /* 0x000fe20000400000 */
[----:B------:R-:W-:Y:S01]  /*0520*/  FADD R8, -R12, R8 ;  /* 0x000000080c087221 */ /* 0x000fe20000000100 */
[----:B------:R-:W-:Y:S01]  /*0530*/  @!P5 FMUL R9, R9, 16777216 ;  /* 0x4b8000000909d820 */ /* 0x000fe20000400000 */
[----:B0-----:R-:W-:Y:S01]  /*0540*/  FMUL R5, R34, R5 ;  /* 0x0000000522057220 */ /* 0x001fe20000400000 */
[----:B------:R-:W-:Y:S01]  /*0550*/  FADD R4, -R12, R4 ;  /* 0x000000040c047221 */ /* 0x000fe20000000100 */
[----:B------:R0:W-:Y:S01]  /*0560*/  MUFU.RCP R35, R17 ;  /* 0x0000001100237308 */ /* 0x0001e20000001000 */
[----:B--2---:R-:W-:Y:S02]  /*0570*/  FMUL R12, R36, R9 ;  /* 0x00000009240c7220 */ /* 0x004fe40000400000 */
[-C--:B------:R-:W-:Y:S01]  /*0580*/  FMUL R37, R4, R5.reuse ;  /* 0x0000000504257220 */ /* 0x080fe20000400000 */
[----:B0-----:R-:W-:Y:S01]  /*0590*/  FMUL R17, R8, R5 ;  /* 0x0000000508117220 */ /* 0x001fe20000400000 */
[----:B-1----:R-:W-:Y:S01]  /*05a0*/  IMAD.WIDE R8, R33, 0x4, R6 ;  /* 0x0000000421087825 */ /* 0x002fe200078e0206 */
[----:B------:R-:W-:-:S02]  /*05b0*/  CS2R R4, SRZ ;  /* 0x0000000000047805 */ /* 0x000fc4000001ff00 */
[----:B------:R-:W-:-:S06]  /*05c0*/  CS2R R6, SRZ ;  /* 0x0000000000067805 */ /* 0x000fcc000001ff00 */
[----:B------:R0:W4:Y:S01]  /*05d0*/  @!P3 LDG.E.EL.128 R4, desc[UR6][R8.64] ;  /* 0x000000060804b981 */ /* 0x000122000c2e1d00 */
[----:B------:R-:W-:-:S04]  /*05e0*/  FADD R33, R19, 9.9999997473787516356e-06 ;  /* 0x3727c5ac13217421 */ /* 0x000fc80000000000 */
[----:B------:R-:W1:Y:S02]  /*05f0*/  MUFU.SQRT R19, R33 ;  /* 0x0000002100137308 */ /* 0x000e640000002000 */
[C---:B-1----:R-:W-:Y:S02]  /*0600*/  FSETP.GT.AND P0, PT, R19.reuse, 8.50705917302346158658e+37, PT ;  /* 0x7e8000001300780b */ /* 0x042fe40003f04000 */
[C---:B------:R-:W-:Y:S01]  /*0610*/  FSETP.GEU.AND P1, PT, R19.reuse, 1.175494350822287508e-38, PT ;  /* 0x008000001300780b */ /* 0x040fe20003f2e000 */
[----:B------:R-:W1:Y:S10]  /*0620*/  S2UR UR5, SR_CgaCtaId ;  /* 0x00000000000579c3 */ /* 0x000e740000008800 */
[----:B------:R-:W-:-:S04]  /*0630*/  @P0 FMUL R19, R19, 0.25 ;  /* 0x3e80000013130820 */ /* 0x000fc80000400000 */
[----:B------:R-:W-:Y:S01]  /*0640*/  @!P1 FMUL R19, R19, 16777216 ;  /* 0x4b80000013139820 */ /* 0x000fe20000400000 */
[----:B------:R-:W-:-:S05]  /*0650*/  FSEL R34, R18, 1, P2 ;  /* 0x3f80000012227808 */ /* 0x000fca0001000000 */
[----:B------:R-:W2:Y:S01]  /*0660*/  MUFU.RCP R19, R19 ;  /* 0x0000001300137308 */ /* 0x000ea20000001000 */
[----:B0-----:R-:W-:Y:S02]  /*0670*/  SHF.L.U32 R8, R2, 0x7, RZ ;  /* 0x0000000702087819 */ /* 0x001fe400000006ff */
[----:B------:R-:W-:Y:S01]  /*0680*/  FSEL R18, R18, 1, P0 ;  /* 0x3f80000012127808 */ /* 0x000fe20000000000 */
[----:B------:R-:W-:Y:S01]  /*0690*/  @!P6 FMUL R34, R34, 16777216 ;  /* 0x4b8000002222e820 */ /* 0x000fe20000400000 */
[----:B------:R-:W-:Y:S02]  /*06a0*/  SHF.R.U32.HI R33, RZ, 0x3, R2 ;  /* 0x00000003ff217819 */ /* 0x000fe40000011602 */
[----:B------:R-:W-:Y:S01]  /*06b0*/  LOP3.LUT R8, R8, 0x380, RZ, 0xc0, !PT ;  /* 0x0000038008087812 */ /* 0x000fe200078ec0ff */
[----:B------:R-:W-:Y:S01]  /*06c0*/  @!P1 FMUL R18, R18, 16777216 ;  /* 0x4b80000012129820 */ /* 0x000fe20000400000 */
[----:B------:R-:W-:Y:S01]  /*06d0*/  SGXT.U32 R33, R33, 0x4 ;  /* 0x000000042121781a */ /* 0x000fe20000000000 */
[----:B------:R-:W-:Y:S01]  /*06e0*/  FMUL R35, R35, R34 ;  /* 0x0000002223237220 */ /* 0x000fe20000400000 */
[----:B------:R-:W-:Y:S01]  /*06f0*/  SHF.R.U32.HI R9, RZ, 0x3, R8 ;  /* 0x00000003ff097819 */ /* 0x000fe20000011608 */
[-C--:B------:R-:W-:Y:S01]  /*0700*/  FMUL R34, R13, R12.reuse ;  /* 0x0000000c0d227220 */ /* 0x080fe20000400000 */
[----:B------:R-:W-:Y:S01]  /*0710*/  UMOV UR4, 0x400 ;  /* 0x0000040000047882 */ /* 0x000fe20000000000 */
[-C--:B------:R-:W-:Y:S01]  /*0720*/  FMUL R13, R14, R35.reuse ;  /* 0x000000230e0d7220 */ /* 0x080fe20000400000 */
[----:B------:R-:W-:Y:S01]  /*0730*/  FMUL R35, R10, R35 ;  /* 0x000000230a237220 */ /* 0x000fe20000400000 */
[----:B-1----:R-:W-:Y:S01]  /*0740*/  UPRMT UR4, UR5, 0x654, UR4 ;  /* 0x0000065405047896 */ /* 0x002fe20008000004 */
[----:B------:R-:W-:Y:S01]  /*0750*/  FMUL R16, R16, R12 ;  /* 0x0000000c10107220 */ /* 0x000fe20000400000 */
[-CC-:B----4-:R-:W-:Y:S01]  /*0760*/  FFMA R37, R37, R28.reuse, R4.reuse ;  /* 0x0000001c25257223 */ /* 0x190fe20000000004 */
[----:B------:R-:W-:Y:S01]  /*0770*/  FFMA R17, R17, R28, R4 ;  /* 0x0000001c11117223 */ /* 0x000fe20000000004 */
[----:B--2---:R-:W-:Y:S01]  /*0780*/  FMUL R28, R19, R18 ;  /* 0x00000012131c7220 */ /* 0x004fe20000400000 */
[----:B------:R-:W-:-:S02]  /*0790*/  LOP3.LUT R4, R9, R8, R33, 0xfe, !PT ;  /* 0x0000000809047212 */ /* 0x000fc400078efe21 */
[C---:B------:R-:W-:Y:S02]  /*07a0*/  LOP3.LUT R18, R8.reuse, R33, RZ, 0xfc, !PT ;  /* 0x0000002108127212 */ /* 0x040fe400078efcff */
[C---:B------:R-:W-:Y:S01]  /*07b0*/  LOP3.LUT R9, R8.reuse, 0x20, RZ, 0xfc, !PT ;  /* 0x0000002008097812 */ /* 0x040fe200078efcff */
[----:B------:R-:W-:Y:S01]  /*07c0*/  FMUL R10, R15, R28 ;  /* 0x0000001c0f0a7220 */ /* 0x000fe20000400000 */
[C---:B------:R-:W-:Y:S02]  /*07d0*/  LOP3.LUT R19, R8.reuse, 0x40, RZ, 0xfc, !PT ;  /* 0x0000004008137812 */ /* 0x040fe400078efcff */
[----:B------:R-:W-:Y:S01]  /*07e0*/  LOP3.LUT R33, R8, 0x60, RZ, 0xfc, !PT ;  /* 0x0000006008217812 */ /* 0x000fe200078efcff */
[----:B------:R-:W-:Y:S01]  /*07f0*/  FFMA R34, R34, R29, R5 ;  /* 0x0000001d22227223 */ /* 0x000fe20000000005 */
[----:B------:R-:W-:Y:S01]  /*0800*/  LEA.HI R9, R9, R18, RZ, 0x1d ;  /* 0x0000001209097211 */ /* 0x000fe200078fe8ff */
[----:B------:R-:W-:Y:S01]  /*0810*/  FFMA R13, R13, R30, R6 ;  /* 0x0000001e0d0d7223 */ /* 0x000fe20000000006 */
[----:B------:R-:W-:Y:S01]  /*0820*/  LEA.HI R8, R19, R18, RZ, 0x1d ;  /* 0x0000001213087211 */ /* 0x000fe200078fe8ff */
[----:B------:R-:W-:Y:S01]  /*0830*/  FMUL R28, R11, R28 ;  /* 0x0000001c0b1c7220 */ /* 0x000fe20000400000 */
[----:B------:R-:W-:Y:S01]  /*0840*/  LEA.HI R18, R33, R18, RZ, 0x1d ;  /* 0x0000001221127211 */ /* 0x000fe200078fe8ff */
[----:B------:R-:W-:Y:S01]  /*0850*/  FFMA R10, R10, R31, R7 ;  /* 0x0000001f0a0a7223 */ /* 0x000fe20000000007 */
[----:B------:R-:W-:Y:S01]  /*0860*/  FADD R20, R37, R20 ;  /* 0x0000001425147221 */ /* 0x000fe20000000000 */
[----:B------:R-:W-:Y:S01]  /*0870*/  LEA R11, R4, UR4, 0x2 ;  /* 0x00000004040b7c11 */ /* 0x000fe2000f8e10ff */
        /* <DEDUP_REMOVED lines=9> */
[----:B------:R-:W-:Y:S01]  /*0910*/  FADD R17, R17, R24 ;  /* 0x0000001811117221 */ /* 0x000fe20000000000 */
[----:B------:R-:W-:Y:S01]  /*0920*/  FADD R16, R16, R25 ;  /* 0x0000001910107221 */ /* 0x000fe20000000000 */
[----:B------:R-:W-:Y:S01]  /*0930*/  STS [R11], R20 ;  /* 0x000000140b007388 */ /* 0x000fe20000000800 */
[----:B------:R-:W-:Y:S01]  /*0940*/  FADD R26, R35, R26 ;  /* 0x0000001a231a7221 */ /* 0x000fe20000000000 */
[----:B------:R-:W-:-:S02]  /*0950*/  FADD R27, R28, R27 ;  /* 0x0000001b1c1b7221 */ /* 0x000fc40000000000 */
[----:B------:R-:W-:Y:S04]  /*0960*/  STS [R12+0x80], R21 ;  /* 0x000080150c007388 */ /* 0x000fe80000000800 */
[----:B------:R-:W-:Y:S04]  /*0970*/  STS [R14+0x100], R13 ;  /* 0x0001000d0e007388 */ /* 0x000fe80000000800 */
[----:B------:R-:W-:Y:S04]  /*0980*/  STS [R18+0x180], R23 ;  /* 0x0001801712007388 */ /* 0x000fe80000000800 */
[----:B------:R0:W-:Y:S04]  /*0990*/  STS [R11+0x40], R17 ;  /* 0x000040110b007388 */ /* 0x0001e80000000800 */
[----:B------:R-:W-:Y:S04]  /*09a0*/  STS [R12+0xc0], R16 ;  /* 0x0000c0100c007388 */ /* 0x000fe80000000800 */
[----:B------:R1:W-:Y:S04]  /*09b0*/  STS [R14+0x140], R26 ;  /* 0x0001401a0e007388 */ /* 0x0003e80000000800 */
[----:B------:R-:W-:Y:S01]  /*09c0*/  STS [R18+0x1c0], R27 ;  /* 0x0001c01b12007388 */ /* 0x000fe20000000800 */
[----:B------:R-:W-:Y:S01]  /*09d0*/  IMAD.SHL.U32 R10, R2, 0x4, RZ ;  /* 0x00000004020a7824 */ /* 0x000fe200078e00ff */
[----:B------:R-:W-:-:S04]  /*09e0*/  SHF.R.U32.HI R5, RZ, 0x1, R2 ;  /* 0x00000001ff057819 */ /* 0x000fc80000011602 */
[----:B------:R-:W-:Y:S02]  /*09f0*/  LOP3.LUT R10, R10, 0x1fc, RZ, 0xc0, !PT ;  /* 0x000001fc0a0a7812 */ /* 0x000fe400078ec0ff */
[----:B------:R-:W-:-:S05]  /*0a00*/  LOP3.LUT R5, R5, 0x3c, RZ, 0xc0, !PT ;  /* 0x0000003c05057812 */ /* 0x000fca00078ec0ff */
[----:B------:R-:W-:-:S05]  /*0a10*/  IMAD.IADD R5, R10, 0x1, R5 ;  /* 0x000000010a057824 */ /* 0x000fca00078e0205 */
[----:B------:R-:W-:Y:S01]  /*0a20*/  LEA R5, R5, UR4, 0x2 ;  /* 0x0000000405057c11 */ /* 0x000fe2000f8e10ff */
[----:B------:R-:W-:Y:S01]  /*0a30*/  BAR.SYNC.DEFER_BLOCKING 0x0 ;  /* 0x0000000000007b1d */ /* 0x000fe20000010000 */
[----:B------:R-:W-:Y:S02]  /*0a40*/  SHF.L.U32 R9, R32, 0x5, RZ ;  /* 0x0000000520097819 */ /* 0x000fe400000006ff */
[----:B------:R-:W-:Y:S02]  /*0a50*/  SHF.R.S32.HI R32, RZ, 0x1a, R32 ;  /* 0x0000001aff207819 */ /* 0x000fe40000011420 */
[----:B------:R-:W-:Y:S02]  /*0a60*/  LOP3.LUT R0, R9, 0x1c, R0, 0xf8, !PT ;  /* 0x0000001c09007812 */ /* 0x000fe400078ef800 */
[----:B------:R-:W-:-:S04]  /*0a70*/  SGXT R9, R32, 0x1 ;  /* 0x000000012009781a */ /* 0x000fc80000000200 */
[----:B0-----:R-:W-:Y:S02]  /*0a80*/  LEA.HI R11, R9, R0, RZ, 0x8 ;  /* 0x00000000090b7211 */ /* 0x001fe400078f40ff */
[----:B------:R-:W0:Y:S01]  /*0a90*/  LDC.64 R8, c[0x0][0x240] ;  /* 0x00009000ff087b82 */ /* 0x000e220000000a00 */
[----:B------:R-:W2:Y:S01]  /*0aa0*/  LDS.128 R4, [R5] ;  /* 0x0000000005047984 */ /* 0x000ea20000000c00 */
[----:B------:R-:W-:Y:S02]  /*0ab0*/  LOP3.LUT R13, R11, 0xffffff00, RZ, 0xc0, !PT ;  /* 0xffffff000b0d7812 */ /* 0x000fe400078ec0ff */
[----:B-1----:R-:W-:Y:S02]  /*0ac0*/  SHF.R.U32.HI R14, RZ, 0x3, R2 ;  /* 0x00000003ff0e7819 */ /* 0x002fe40000011602 */
[----:B------:R-:W-:Y:S01]  /*0ad0*/  SHF.R.S32.HI R11, RZ, 0x8, R11 ;  /* 0x00000008ff0b7819 */ /* 0x000fe2000001140b */
[----:B------:R-:W-:Y:S01]  /*0ae0*/  IMAD.IADD R0, R0, 0x1, -R13 ;  /* 0x0000000100007824 */ /* 0x000fe200078e0a0d */
[----:B------:R-:W-:-:S02]  /*0af0*/  SGXT.U32 R14, R14, 0x4 ;  /* 0x000000040e0e781a */ /* 0x000fc40000000000 */
[----:B------:R-:W-:Y:S01]  /*0b00*/  LOP3.LUT R12, R10, 0x200, RZ, 0xfc, !PT ;  /* 0x000002000a0c7812 */ /* 0x000fe200078efcff */
[----:B------:R-:W-:Y:S01]  /*0b10*/  IMAD R11, R11, 0x1800, R0 ;  /* 0x000018000b0b7824 */ /* 0x000fe200078e0200 */
[----:B------:R-:W-:Y:S02]  /*0b20*/  LOP3.LUT R2, R3, R14, RZ, 0xfc, !PT ;  /* 0x0000000e03027212 */ /* 0x000fe400078efcff */
[----:B------:R-:W-:Y:S02]  /*0b30*/  LOP3.LUT R0, R3, 0x10, R14, 0xfe, !PT ;  /* 0x0000001003007812 */ /* 0x000fe400078efe0e */
[----:B------:R-:W-:Y:S02]  /*0b40*/  SHF.R.U32.HI R12, RZ, 0x3, R12 ;  /* 0x00000003ff0c7819 */ /* 0x000fe4000001160c */
[----:B------:R-:W-:Y:S02]  /*0b50*/  ISETP.GE.AND P0, PT, R2, 0x18, PT ;  /* 0x000000180200780c */ /* 0x000fe40003f06270 */
[----:B------:R-:W-:-:S02]  /*0b60*/  ISETP.GE.AND P1, PT, R0, 0x18, PT ;  /* 0x000000180000780c */ /* 0x000fc40003f26270 */
[----:B------:R-:W-:Y:S02]  /*0b70*/  LOP3.LUT R13, R12, 0x7c, RZ, 0xc0, !PT ;  /* 0x0000007c0c0d7812 */ /* 0x000fe400078ec0ff */
[----:B------:R-:W-:-:S03]  /*0b80*/  LEA R3, R2, R11, 0x8 ;  /* 0x0000000b02037211 */ /* 0x000fc600078e40ff */
[----:B------:R-:W-:Y:S02]  /*0b90*/  IMAD.IADD R13, R10, 0x1, R13 ;  /* 0x000000010a0d7824 */ /* 0x000fe400078e020d */
[----:B0-----:R-:W-:-:S03]  /*0ba0*/  IMAD.WIDE R2, R3, 0x4, R8 ;  /* 0x0000000403027825 */ /* 0x001fc600078e0208 */
[----:B------:R-:W-:Y:S02]  /*0bb0*/  LEA R13, R13, UR4, 0x2 ;  /* 0x000000040d0d7c11 */ /* 0x000fe4000f8e10ff */
[----:B--2---:R0:W-:Y:S02]  /*0bc0*/  @!P0 STG.E.128 desc[UR6][R2.64], R4 ;  /* 0x0000000402008986 */ /* 0x0041e4000c101d06 */
[----:B0-----:R-:W-:Y:S05]  /*0bd0*/  @P1 EXIT ;  /* 0x000000000000194d */ /* 0x001fea0003800000 */
[----:B------:R-:W0:Y:S01]  /*0be0*/  LDS.128 R12, [R13+0x800] ;  /* 0x000800000d0c7984 */ /* 0x000e220000000c00 */
[----:B------:R-:W-:-:S05]  /*0bf0*/  LEA R11, R0, R11, 0x8 ;  /* 0x0000000b000b7211 */ /* 0x000fca00078e40ff */
[----:B------:R-:W-:-:S05]  /*0c00*/  IMAD.WIDE R8, R11, 0x4, R8 ;  /* 0x000000040b087825 */ /* 0x000fca00078e0208 */
[----:B0-----:R-:W-:Y:S01]  /*0c10*/  STG.E.128 desc[UR6][R8.64], R12 ;  /* 0x0000000c08007986 */ /* 0x001fe2000c101d06 */
[----:B------:R-:W-:Y:S05]  /*0c20*/  EXIT ;  /* 0x000000000000794d */ /* 0x000fea0003800000 */
.L_x_0:
[----:B------:R-:W-:-:S00]  /*0c30*/  BRA `(.L_x_0) ;  /* 0xfffffffc00fc7947 */ /* 0x000fc0000383ffff */
[----:B------:R-:W-:-:S00]  /*0c40*/  NOP ;  /* 0x0000000000007918 */ /* 0x000fc00000000000 */
        /* <DEDUP_REMOVED lines=11> */
.L_x_1:


//--------------------- .nv.global.init           --------------------------
	.section	.nv.global.init,"aw",@progbits
.nv.global.init:
	.type		_$_str,@object
	.size		_$_str,(_$_str_$_2 - _$_str)
_$_str:
        /*0000*/ 	.byte	0x5f, 0x5f, 0x43, 0x55, 0x44, 0x41, 0x5f, 0x46, 0x54, 0x5a, 0x00
	.type		_$_str_$_2,@object
	.size		_$_str_$_2,(.L_1 - _$_str_$_2)
_$_str_$_2:
        /*000b*/ 	.byte	0x5f, 0x5f, 0x43, 0x55, 0x44, 0x41, 0x5f, 0x50, 0x52, 0x45, 0x43, 0x5f, 0x53, 0x51, 0x52, 0x54
        /*001b*/ 	.byte	0x00
.L_1:


//--------------------- .nv.shared.triton_poi_fused__native_batch_norm_legit_no_training_add_8 --------------------------
	.section	.nv.shared.triton_poi_fused__native_batch_norm_legit_no_training_add_8,"aw",@nobits
	.sectionflags	@""
	.align	16
	.zero		1024


//--------------------- .nv.constant0.triton_poi_fused__native_batch_norm_legit_no_training_add_8 --------------------------
	.section	.nv.constant0.triton_poi_fused__native_batch_norm_legit_no_training_add_8,"a",@progbits
	.sectionflags	@""
	.align	4
.nv.constant0.triton_poi_fused__native_batch_norm_legit_no_training_add_8:
	.zero		592
